//
// Generated by NVIDIA NVVM Compiler
//
// Compiler Build ID: CL-36424714
// Cuda compilation tools, release 13.0, V13.0.88
// Based on NVVM 20.0.0
//

.version 9.0
.target sm_100
.address_size 64

	// .globl	_Z14kernel_loopingPfjm

.visible .entry _Z14kernel_loopingPfjm(
	.param .u64 .ptr .align 1 _Z14kernel_loopingPfjm_param_0,
	.param .u32 _Z14kernel_loopingPfjm_param_1,
	.param .u64 _Z14kernel_loopingPfjm_param_2
)
{
	.reg .pred 	%p<25>;
	.reg .b32 	%r<10>;
	.reg .b32 	%f<31>;
	.reg .b64 	%rd<79>;

	ld.param.u64 	%rd41, [_Z14kernel_loopingPfjm_param_0];
	ld.param.u32 	%rd4, [_Z14kernel_loopingPfjm_param_1];
	ld.param.u64 	%rd40, [_Z14kernel_loopingPfjm_param_2];
	cvta.to.global.u64 	%rd1, %rd41;
	mov.u32 	%r3, %tid.x;
	mov.u32 	%r4, %ctaid.x;
	mov.u32 	%r5, %ntid.x;
	mad.lo.s32 	%r6, %r4, %r5, %r3;
	setp.eq.s64 	%p1, %rd40, 0;
	mov.u32 	%r7, %nctaid.x;
	cvt.u64.u32 	%rd2, %r7;
	cvt.u64.u32 	%rd3, %r6;
	@%p1 bra 	$L__BB0_43;
	and.b64  	%rd5, %rd40, 7;
	and.b64  	%rd6, %rd40, 3;
	and.b64  	%rd7, %rd40, -8;
	and.b64  	%rd8, %rd40, 1;
	shl.b64 	%rd9, %rd2, 3;
	add.s64 	%rd42, %rd2, %rd3;
	shl.b64 	%rd10, %rd42, 2;
	shl.b64 	%rd11, %rd2, 5;
	shl.b64 	%rd12, %rd2, 1;
	shl.b64 	%rd13, %rd3, 2;
	mad.lo.s64 	%rd14, %rd2, 12, %rd13;
	mad.lo.s64 	%rd15, %rd2, 20, %rd13;
	mad.lo.s64 	%rd16, %rd2, 28, %rd13;
	mov.b32 	%r9, 0;
$L__BB0_2:
	setp.lt.u64 	%p2, %rd40, 8;
	mov.b64 	%rd77, 0;
	@%p2 bra 	$L__BB0_21;
	mov.u64 	%rd73, %rd1;
	mov.u64 	%rd74, %rd3;
	mov.u64 	%rd75, %rd7;
$L__BB0_4:
	.pragma "nounroll";
	setp.ge.u64 	%p3, %rd74, %rd4;
	@%p3 bra 	$L__BB0_6;
	add.s64 	%rd44, %rd73, %rd13;
	ld.global.f32 	%f1, [%rd44];
	add.f32 	%f2, %f1, 0f40800000;
	st.global.f32 	[%rd44], %f2;
$L__BB0_6:
	add.s64 	%rd45, %rd2, %rd74;
	setp.ge.u64 	%p4, %rd45, %rd4;
	@%p4 bra 	$L__BB0_8;
	add.s64 	%rd46, %rd73, %rd10;
	ld.global.f32 	%f3, [%rd46];
	add.f32 	%f4, %f3, 0f40800000;
	st.global.f32 	[%rd46], %f4;
$L__BB0_8:
	add.s64 	%rd20, %rd12, %rd74;
	setp.ge.u64 	%p5, %rd20, %rd4;
	@%p5 bra 	$L__BB0_10;
	add.s64 	%rd47, %rd9, %rd13;
	add.s64 	%rd48, %rd73, %rd47;
	ld.global.f32 	%f5, [%rd48];
	add.f32 	%f6, %f5, 0f40800000;
	st.global.f32 	[%rd48], %f6;
$L__BB0_10:
	add.s64 	%rd21, %rd2, %rd20;
	setp.ge.u64 	%p6, %rd21, %rd4;
	@%p6 bra 	$L__BB0_12;
	add.s64 	%rd49, %rd73, %rd14;
	ld.global.f32 	%f7, [%rd49];
	add.f32 	%f8, %f7, 0f40800000;
	st.global.f32 	[%rd49], %f8;
$L__BB0_12:
	add.s64 	%rd22, %rd2, %rd21;
	setp.ge.u64 	%p7, %rd22, %rd4;
	@%p7 bra 	$L__BB0_14;
	shl.b64 	%rd50, %rd2, 4;
	add.s64 	%rd51, %rd50, %rd13;
	add.s64 	%rd52, %rd73, %rd51;
	ld.global.f32 	%f9, [%rd52];
	add.f32 	%f10, %f9, 0f40800000;
	st.global.f32 	[%rd52], %f10;
$L__BB0_14:
	add.s64 	%rd23, %rd2, %rd22;
	setp.ge.u64 	%p8, %rd23, %rd4;
	@%p8 bra 	$L__BB0_16;
	add.s64 	%rd53, %rd73, %rd15;
	ld.global.f32 	%f11, [%rd53];
	add.f32 	%f12, %f11, 0f40800000;
	st.global.f32 	[%rd53], %f12;
$L__BB0_16:
	add.s64 	%rd24, %rd2, %rd23;
	setp.ge.u64 	%p9, %rd24, %rd4;
	@%p9 bra 	$L__BB0_18;
	mad.lo.s64 	%rd54, %rd2, 24, %rd13;
	add.s64 	%rd55, %rd73, %rd54;
	ld.global.f32 	%f13, [%rd55];
	add.f32 	%f14, %f13, 0f40800000;
	st.global.f32 	[%rd55], %f14;
$L__BB0_18:
	add.s64 	%rd56, %rd2, %rd24;
	setp.ge.u64 	%p10, %rd56, %rd4;
	@%p10 bra 	$L__BB0_20;
	add.s64 	%rd57, %rd73, %rd16;
	ld.global.f32 	%f15, [%rd57];
	add.f32 	%f16, %f15, 0f40800000;
	st.global.f32 	[%rd57], %f16;
$L__BB0_20:
	add.s64 	%rd75, %rd75, -8;
	add.s64 	%rd74, %rd74, %rd9;
	add.s64 	%rd73, %rd73, %rd11;
	setp.ne.s64 	%p11, %rd75, 0;
	mov.u64 	%rd77, %rd7;
	@%p11 bra 	$L__BB0_4;
$L__BB0_21:
	setp.eq.s64 	%p12, %rd5, 0;
	@%p12 bra 	$L__BB0_42;
	add.s64 	%rd58, %rd5, -1;
	setp.lt.u64 	%p13, %rd58, 3;
	@%p13 bra 	$L__BB0_32;
	mad.lo.s64 	%rd29, %rd77, %rd2, %rd3;
	setp.ge.u64 	%p14, %rd29, %rd4;
	@%p14 bra 	$L__BB0_25;
	shl.b64 	%rd59, %rd29, 2;
	add.s64 	%rd60, %rd1, %rd59;
	ld.global.f32 	%f17, [%rd60];
	add.f32 	%f18, %f17, 0f40800000;
	st.global.f32 	[%rd60], %f18;
$L__BB0_25:
	add.s64 	%rd30, %rd29, %rd2;
	setp.ge.u64 	%p15, %rd30, %rd4;
	@%p15 bra 	$L__BB0_27;
	shl.b64 	%rd61, %rd30, 2;
	add.s64 	%rd62, %rd1, %rd61;
	ld.global.f32 	%f19, [%rd62];
	add.f32 	%f20, %f19, 0f40800000;
	st.global.f32 	[%rd62], %f20;
$L__BB0_27:
	add.s64 	%rd31, %rd30, %rd2;
	setp.ge.u64 	%p16, %rd31, %rd4;
	@%p16 bra 	$L__BB0_29;
	shl.b64 	%rd63, %rd31, 2;
	add.s64 	%rd64, %rd1, %rd63;
	ld.global.f32 	%f21, [%rd64];
	add.f32 	%f22, %f21, 0f40800000;
	st.global.f32 	[%rd64], %f22;
$L__BB0_29:
	add.s64 	%rd32, %rd31, %rd2;
	setp.ge.u64 	%p17, %rd32, %rd4;
	@%p17 bra 	$L__BB0_31;
	shl.b64 	%rd65, %rd32, 2;
	add.s64 	%rd66, %rd1, %rd65;
	ld.global.f32 	%f23, [%rd66];
	add.f32 	%f24, %f23, 0f40800000;
	st.global.f32 	[%rd66], %f24;
$L__BB0_31:
	add.s64 	%rd77, %rd77, 4;
$L__BB0_32:
	setp.eq.s64 	%p18, %rd6, 0;
	@%p18 bra 	$L__BB0_42;
	setp.eq.s64 	%p19, %rd6, 1;
	@%p19 bra 	$L__BB0_39;
	mad.lo.s64 	%rd35, %rd77, %rd2, %rd3;
	setp.ge.u64 	%p20, %rd35, %rd4;
	@%p20 bra 	$L__BB0_36;
	shl.b64 	%rd67, %rd35, 2;
	add.s64 	%rd68, %rd1, %rd67;
	ld.global.f32 	%f25, [%rd68];
	add.f32 	%f26, %f25, 0f40800000;
	st.global.f32 	[%rd68], %f26;
$L__BB0_36:
	add.s64 	%rd36, %rd35, %rd2;
	setp.ge.u64 	%p21, %rd36, %rd4;
	@%p21 bra 	$L__BB0_38;
	shl.b64 	%rd69, %rd36, 2;
	add.s64 	%rd70, %rd1, %rd69;
	ld.global.f32 	%f27, [%rd70];
	add.f32 	%f28, %f27, 0f40800000;
	st.global.f32 	[%rd70], %f28;
$L__BB0_38:
	add.s64 	%rd77, %rd77, 2;
$L__BB0_39:
	setp.eq.s64 	%p22, %rd8, 0;
	@%p22 bra 	$L__BB0_42;
	mad.lo.s64 	%rd39, %rd77, %rd2, %rd3;
	setp.ge.u64 	%p23, %rd39, %rd4;
	@%p23 bra 	$L__BB0_42;
	shl.b64 	%rd71, %rd39, 2;
	add.s64 	%rd72, %rd1, %rd71;
	ld.global.f32 	%f29, [%rd72];
	add.f32 	%f30, %f29, 0f40800000;
	st.global.f32 	[%rd72], %f30;
$L__BB0_42:
	add.s32 	%r9, %r9, 1;
	setp.ne.s32 	%p24, %r9, 200;
	@%p24 bra 	$L__BB0_2;
$L__BB0_43:
	ret;

}


// ===== COMPILED SASS (sm_100) =====

	.target	sm_100

	.elftype	@"ET_EXEC"


//--------------------- .note.nv.tkinfo           --------------------------
	.section	.note.nv.tkinfo,"",@"SHT_NOTE"
	.sectionflags	@"SHF_NOTE_NV_TKINFO"
	.tkinfo
        /*0018*/ 	.word	0x00000002
        /*0030*/ 	.string	""
        /*0030*/ 	.string	"ptxas"
        /*0030*/ 	.string	"Cuda compilation tools, release 13.0, V13.0.88"
        /*0030*/ 	.string	"Build cuda_13.0.r13.0/compiler.36424714_0"
        /*0030*/ 	.string	"-arch sm_100 -m 64 "



//--------------------- .note.nv.cuinfo           --------------------------
	.section	.note.nv.cuinfo,"",@"SHT_NOTE"
	.sectionflags	@"SHF_NOTE_NV_CUINFO"
        /*0018*/ 	.short	0x0002
        /*001a*/ 	.short	0x0064
        /*001c*/ 	.short	0x0082
	.zero		2


//--------------------- .nv.info                  --------------------------
	.section	.nv.info,"",@"SHT_CUDA_INFO"
	.align	4


	//----- nvinfo : EIATTR_REGCOUNT
	.align		4
        /*0000*/ 	.byte	0x04, 0x2f
        /*0002*/ 	.short	(.L_1 - .L_0)
	.align		4
.L_0:
        /*0004*/ 	.word	index@(_Z14kernel_loopingPfjm)
        /*0008*/ 	.word	0x0000001d


	//----- nvinfo : EIATTR_FRAME_SIZE
	.align		4
.L_1:
        /*000c*/ 	.byte	0x04, 0x11
        /*000e*/ 	.short	(.L_3 - .L_2)
	.align		4
.L_2:
        /*0010*/ 	.word	index@(_Z14kernel_loopingPfjm)
        /*0014*/ 	.word	0x00000000


	//----- nvinfo : EIATTR_MIN_STACK_SIZE
	.align		4
.L_3:
        /*0018*/ 	.byte	0x04, 0x12
        /*001a*/ 	.short	(.L_5 - .L_4)
	.align		4
.L_4:
        /*001c*/ 	.word	index@(_Z14kernel_loopingPfjm)
        /*0020*/ 	.word	0x00000000
.L_5:


//--------------------- .nv.compat                --------------------------
	.section	.nv.compat,"",@"SHT_CUDA_COMPAT_INFO"
	.align	4
        /*0000*/ 	.byte	0x02, 0x09, 0x00, 0x00, 0x02, 0x02, 0x01, 0x00, 0x02, 0x05, 0x05, 0x00, 0x03, 0x07, 0x01, 0x01
        /*0010*/ 	.byte	0x02, 0x03, 0x00, 0x00, 0x02, 0x06, 0x01, 0x00, 0x04, 0x0b, 0x08, 0x00, 0x09, 0x00, 0x00, 0x00
        /*0020*/ 	.byte	0x00, 0x00, 0x00, 0x00


//--------------------- .nv.info._Z14kernel_loopingPfjm --------------------------
	.section	.nv.info._Z14kernel_loopingPfjm,"",@"SHT_CUDA_INFO"
	.sectionflags	@""
	.align	4


	//----- nvinfo : EIATTR_CUDA_API_VERSION
	.align		4
        /*0000*/ 	.byte	0x04, 0x37
        /*0002*/ 	.short	(.L_7 - .L_6)
.L_6:
        /*0004*/ 	.word	0x00000082


	//----- nvinfo : EIATTR_KPARAM_INFO
	.align		4
.L_7:
        /*0008*/ 	.byte	0x04, 0x17
        /*000a*/ 	.short	(.L_9 - .L_8)
.L_8:
        /*000c*/ 	.word	0x00000000
        /*0010*/ 	.short	0x0002
        /*0012*/ 	.short	0x0010
        /*0014*/ 	.byte	0x00, 0xf0, 0x21, 0x00


	//----- nvinfo : EIATTR_KPARAM_INFO
	.align		4
.L_9:
        /*0018*/ 	.byte	0x04, 0x17
        /*001a*/ 	.short	(.L_11 - .L_10)
.L_10:
        /*001c*/ 	.word	0x00000000
        /*0020*/ 	.short	0x0001
        /*0022*/ 	.short	0x0008
        /*0024*/ 	.byte	0x00, 0xf0, 0x11, 0x00


	//----- nvinfo : EIATTR_KPARAM_INFO
	.align		4
.L_11:
        /*0028*/ 	.byte	0x04, 0x17
        /*002a*/ 	.short	(.L_13 - .L_12)
.L_12:
        /*002c*/ 	.word	0x00000000
        /*0030*/ 	.short	0x0000
        /*0032*/ 	.short	0x0000
        /*0034*/ 	.byte	0x00, 0xf5, 0x21, 0x00


	//----- nvinfo : EIATTR_SPARSE_MMA_MASK
	.align		4
.L_13:
        /*0038*/ 	.byte	0x03, 0x50
        /*003a*/ 	.short	0x0000


	//----- nvinfo : EIATTR_MAXREG_COUNT
	.align		4
        /*003c*/ 	.byte	0x03, 0x1b
        /*003e*/ 	.short	0x00ff


	//----- nvinfo : EIATTR_MERCURY_ISA_VERSION
	.align		4
        /*0040*/ 	.byte	0x03, 0x5f
        /*0042*/ 	.short	0x0101


	//----- nvinfo : EIATTR_VRC_CTA_INIT_COUNT
	.align		4
        /*0044*/ 	.byte	0x02, 0x4a
	.zero		1
	.zero		1


	//----- nvinfo : EIATTR_EXIT_INSTR_OFFSETS
	.align		4
        /*0048*/ 	.byte	0x04, 0x1c
        /*004a*/ 	.short	(.L_15 - .L_14)


	//   ....[0]....
.L_14:
        /*004c*/ 	.word	0x00000090


	//   ....[1]....
        /*0050*/ 	.word	0x00000f50


	//----- nvinfo : EIATTR_CRS_STACK_SIZE
	.align		4
.L_15:
        /*0054*/ 	.byte	0x04, 0x1e
        /*0056*/ 	.short	(.L_17 - .L_16)
.L_16:
        /*0058*/ 	.word	0x00000000


	//----- nvinfo : EIATTR_CBANK_PARAM_SIZE
	.align		4
.L_17:
        /*005c*/ 	.byte	0x03, 0x19
        /*005e*/ 	.short	0x0018


	//----- nvinfo : EIATTR_PARAM_CBANK
	.align		4
        /*0060*/ 	.byte	0x04, 0x0a
        /*0062*/ 	.short	(.L_19 - .L_18)
	.align		4
.L_18:
        /*0064*/ 	.word	index@(.nv.constant0._Z14kernel_loopingPfjm)
        /*0068*/ 	.short	0x0380
        /*006a*/ 	.short	0x0018


	//----- nvinfo : EIATTR_SW_WAR
	.align		4
.L_19:
        /*006c*/ 	.byte	0x04, 0x36
        /*006e*/ 	.short	(.L_21 - .L_20)
.L_20:
        /*0070*/ 	.word	0x00000008
.L_21:


//--------------------- .nv.callgraph             --------------------------
	.section	.nv.callgraph,"",@"SHT_CUDA_CALLGRAPH"
	.align	4
	.sectionentsize	8
	.align		4
        /*0000*/ 	.word	0x00000000
	.align		4
        /*0004*/ 	.word	0xffffffff
	.align		4
        /*0008*/ 	.word	0x00000000
	.align		4
        /*000c*/ 	.word	0xfffffffe
	.align		4
        /*0010*/ 	.word	0x00000000
	.align		4
        /*0014*/ 	.word	0xfffffffd
	.align		4
        /*0018*/ 	.word	0x00000000
	.align		4
        /*001c*/ 	.word	0xfffffffc


//--------------------- .text._Z14kernel_loopingPfjm --------------------------
	.section	.text._Z14kernel_loopingPfjm,"ax",@progbits
	.align	128
        .global         _Z14kernel_loopingPfjm
        .type           _Z14kernel_loopingPfjm,@function
        .size           _Z14kernel_loopingPfjm,(.L_x_12 - _Z14kernel_loopingPfjm)
        .other          _Z14kernel_loopingPfjm,@"STO_CUDA_ENTRY STV_DEFAULT"
_Z14kernel_loopingPfjm:
.text._Z14kernel_loopingPfjm:
[----:B------:R-:W-:Y:S01]  /*0000*/  LDC R1, c[0x0][0x37c] ;  /* 0x0000df00ff017b82 */ /* 0x000fe20000000800 */
[----:B------:R-:W0:Y:S01]  /*0010*/  LDCU.64 UR8, c[0x0][0x390] ;  /* 0x00007200ff0877ac */ /* 0x000e220008000a00 */
[----:B------:R-:W1:Y:S06]  /*0020*/  S2R R0, SR_TID.X ;  /* 0x0000000000007919 */ /* 0x000e6c0000002100 */
[----:B------:R-:W1:Y:S08]  /*0030*/  S2UR UR4, SR_CTAID.X ;  /* 0x00000000000479c3 */ /* 0x000e700000002500 */
[----:B------:R-:W1:Y:S08]  /*0040*/  LDC R3, c[0x0][0x360] ;  /* 0x0000d800ff037b82 */ /* 0x000e700000000800 */
[----:B------:R-:W2:Y:S01]  /*0050*/  LDC R13, c[0x0][0x370] ;  /* 0x0000dc00ff0d7b82 */ /* 0x000ea20000000800 */
[----:B0-----:R-:W-:-:S04]  /*0060*/  ISETP.NE.U32.AND P0, PT, RZ, UR8, PT ;  /* 0x00000008ff007c0c */ /* 0x001fc8000bf05070 */
[----:B------:R-:W-:Y:S01]  /*0070*/  ISETP.NE.AND.EX P0, PT, RZ, UR9, PT, P0 ;  /* 0x00000009ff007c0c */ /* 0x000fe2000bf05300 */
[----:B-1----:R-:W-:-:S12]  /*0080*/  IMAD R0, R3, UR4, R0 ;  /* 0x0000000403007c24 */ /* 0x002fd8000f8e0200 */
[----:B------:R-:W-:Y:S05]  /*0090*/  @!P0 EXIT ;  /* 0x000000000000894d */ /* 0x000fea0003800000 */
[C---:B--2---:R-:W-:Y:S01]  /*00a0*/  IADD3 R12, P0, PT, R0.reuse, R13, RZ ;  /* 0x0000000d000c7210 */ /* 0x044fe20007f1e0ff */
[----:B------:R-:W-:Y:S01]  /*00b0*/  IMAD.SHL.U32 R4, R0, 0x4, RZ ;  /* 0x0000000400047824 */ /* 0x000fe200078e00ff */
[----:B------:R-:W-:Y:S01]  /*00c0*/  SHF.R.U32.HI R5, RZ, 0x1e, R0 ;  /* 0x0000001eff057819 */ /* 0x000fe20000011600 */
[----:B------:R-:W-:Y:S01]  /*00d0*/  UMOV UR4, URZ ;  /* 0x000000ff00047c82 */ /* 0x000fe20008000000 */
[----:B------:R-:W-:Y:S01]  /*00e0*/  SHF.R.U32.HI R15, RZ, 0x1d, R13 ;  /* 0x0000001dff0f7819 */ /* 0x000fe2000001160d */
[----:B------:R-:W-:Y:S01]  /*00f0*/  IMAD.X R7, RZ, RZ, RZ, P0 ;  /* 0x000000ffff077224 */ /* 0x000fe200000e06ff */
[----:B------:R-:W0:Y:S01]  /*0100*/  LDCU.64 UR10, c[0x0][0x358] ;  /* 0x00006b00ff0a77ac */ /* 0x000e220008000a00 */
[----:B------:R-:W-:-:S03]  /*0110*/  IMAD.WIDE.U32 R2, R13, 0x1c, R4 ;  /* 0x0000001c0d027825 */ /* 0x000fc600078e0004 */
[----:B------:R-:W-:Y:S01]  /*0120*/  SHF.L.U64.HI R12, R12, 0x2, R7 ;  /* 0x000000020c0c7819 */ /* 0x000fe20000010207 */
[----:B------:R-:W-:Y:S01]  /*0130*/  VIADD R14, R3, UR4 ;  /* 0x00000004030e7c36 */ /* 0x000fe20008000000 */
[----:B------:R-:W-:Y:S01]  /*0140*/  ULOP3.LUT UR8, UR8, 0xfffffff8, URZ, 0xc0, !UPT ;  /* 0xfffffff808087892 */ /* 0x000fe2000f8ec0ff */
[----:B------:R-:W-:-:S11]  /*0150*/  UMOV UR4, URZ ;  /* 0x000000ff00047c82 */ /* 0x000fd60008000000 */
.L_x_10:
[----:B-1----:R-:W1:Y:S01]  /*0160*/  LDCU.64 UR6, c[0x0][0x390] ;  /* 0x00007200ff0677ac */ /* 0x002e620008000a00 */
[----:B------:R-:W-:Y:S01]  /*0170*/  UIADD3 UR4, UPT, UPT, UR4, 0x1, URZ ;  /* 0x0000000104047890 */ /* 0x000fe2000fffe0ff */
[----:B------:R-:W-:-:S03]  /*0180*/  UMOV UR5, URZ ;  /* 0x000000ff00057c82 */ /* 0x000fc60008000000 */
[----:B------:R-:W-:Y:S02]  /*0190*/  UISETP.NE.AND UP1, UPT, UR4, 0xc8, UPT ;  /* 0x000000c80400788c */ /* 0x000fe4000bf25270 */
[----:B-1----:R-:W-:-:S03]  /*01a0*/  UISETP.GE.U32.AND UP0, UPT, UR6, 0x8, UPT ;  /* 0x000000080600788c */ /* 0x002fc6000bf06070 */
[----:B------:R-:W-:Y:S01]  /*01b0*/  UMOV UR6, URZ ;  /* 0x000000ff00067c82 */ /* 0x000fe20008000000 */
[----:B------:R-:W-:-:S09]  /*01c0*/  UISETP.GE.U32.AND.EX UP0, UPT, UR7, URZ, UPT, UP0 ;  /* 0x000000ff0700728c */ /* 0x000fd2000bf06100 */
[----:B0-----:R-:W-:Y:S05]  /*01d0*/  BRA.U !UP0, `(.L_x_0) ;  /* 0x00000005088c7547 */ /* 0x001fea000b800000 */
[----:B------:R-:W1:Y:S01]  /*01e0*/  LDC R19, c[0x0][0x380] ;  /* 0x0000e000ff137b82 */ /* 0x000e620000000800 */
[----:B------:R-:W-:Y:S01]  /*01f0*/  IMAD.MOV.U32 R18, RZ, RZ, R0 ;  /* 0x000000ffff127224 */ /* 0x000fe200078e0000 */
[----:B------:R-:W2:Y:S01]  /*0200*/  LDCU UR7, c[0x0][0x394] ;  /* 0x00007280ff0777ac */ /* 0x000ea20008000800 */
[----:B------:R-:W-:Y:S01]  /*0210*/  IMAD.MOV.U32 R16, RZ, RZ, RZ ;  /* 0x000000ffff107224 */ /* 0x000fe200078e00ff */
[----:B------:R-:W3:Y:S04]  /*0220*/  LDCU UR9, c[0x0][0x388] ;  /* 0x00007100ff0977ac */ /* 0x000ee80008000800 */
[----:B------:R-:W4:Y:S01]  /*0230*/  LDC R17, c[0x0][0x384] ;  /* 0x0000e100ff117b82 */ /* 0x000f220000000800 */
[----:B------:R-:W-:-:S05]  /*0240*/  UMOV UR6, UR8 ;  /* 0x0000000800067c82 */ /* 0x000fca0008000000 */
.L_x_1:
[----:B---3--:R-:W-:-:S04]  /*0250*/  ISETP.GE.U32.AND P0, PT, R18, UR9, PT ;  /* 0x0000000912007c0c */ /* 0x008fc8000bf06070 */
[----:B------:R-:W-:-:S13]  /*0260*/  ISETP.GE.U32.AND.EX P0, PT, R16, RZ, PT, P0 ;  /* 0x000000ff1000720c */ /* 0x000fda0003f06100 */
[----:B01----:R-:W-:-:S05]  /*0270*/  @!P0 IADD3 R10, P1, PT, R4, R19, RZ ;  /* 0x00000013040a8210 */ /* 0x003fca0007f3e0ff */
[----:B----4-:R-:W-:-:S05]  /*0280*/  @!P0 IMAD.X R11, R5, 0x1, R17, P1 ;  /* 0x00000001050b8824 */ /* 0x010fca00008e0611 */
[----:B0-----:R-:W3:Y:S01]  /*0290*/  @!P0 LDG.E R8, desc[UR10][R10.64] ;  /* 0x0000000a0a088981 */ /* 0x001ee2000c1e1900 */
[----:B------:R-:W-:-:S04]  /*02a0*/  IADD3 R6, P2, PT, R13, R18, RZ ;  /* 0x000000120d067210 */ /* 0x000fc80007f5e0ff */
[----:B------:R-:W-:Y:S01]  /*02b0*/  ISETP.GE.U32.AND P1, PT, R6, UR9, PT ;  /* 0x0000000906007c0c */ /* 0x000fe2000bf26070 */
[----:B------:R-:W-:-:S05]  /*02c0*/  IMAD.X R6, RZ, RZ, R16, P2 ;  /* 0x000000ffff067224 */ /* 0x000fca00010e0610 */
[----:B------:R-:W-:Y:S01]  /*02d0*/  ISETP.GE.U32.AND.EX P1, PT, R6, RZ, PT, P1 ;  /* 0x000000ff0600720c */ /* 0x000fe20003f26110 */
[----:B------:R-:W-:-:S12]  /*02e0*/  IMAD.IADD R6, R0, 0x1, R13 ;  /* 0x0000000100067824 */ /* 0x000fd800078e020d */
[----:B------:R-:W-:-:S05]  /*02f0*/  @!P1 LEA R6, P2, R6, R19, 0x2 ;  /* 0x0000001306069211 */ /* 0x000fca00078410ff */
[----:B------:R-:W-:Y:S02]  /*0300*/  @!P1 IMAD.X R7, R17, 0x1, R12, P2 ;  /* 0x0000000111079824 */ /* 0x000fe400010e060c */
[----:B---3--:R-:W-:-:S05]  /*0310*/  @!P0 FADD R23, R8, 4 ;  /* 0x4080000008178421 */ /* 0x008fca0000000000 */
[----:B------:R0:W-:Y:S04]  /*0320*/  @!P0 STG.E desc[UR10][R10.64], R23 ;  /* 0x000000170a008986 */ /* 0x0001e8000c10190a */
[----:B------:R-:W3:Y:S01]  /*0330*/  @!P1 LDG.E R20, desc[UR10][R6.64] ;  /* 0x0000000a06149981 */ /* 0x000ee2000c1e1900 */
[C---:B------:R-:W-:Y:S01]  /*0340*/  LEA R22, P2, R13.reuse, R18, 0x1 ;  /* 0x000000120d167211 */ /* 0x040fe200078408ff */
[----:B------:R-:W-:-:S03]  /*0350*/  IMAD.SHL.U32 R21, R13, 0x8, RZ ;  /* 0x000000080d157824 */ /* 0x000fc600078e00ff */
[----:B------:R-:W-:Y:S02]  /*0360*/  ISETP.GE.U32.AND P0, PT, R22, UR9, PT ;  /* 0x0000000916007c0c */ /* 0x000fe4000bf06070 */
[----:B------:R-:W-:-:S04]  /*0370*/  LEA.HI.X R24, R13, R16, RZ, 0x1, P2 ;  /* 0x000000100d187211 */ /* 0x000fc800010f0cff */
[----:B------:R-:W-:-:S13]  /*0380*/  ISETP.GE.U32.AND.EX P0, PT, R24, RZ, PT, P0 ;  /* 0x000000ff1800720c */ /* 0x000fda0003f06100 */
[----:B------:R-:W-:-:S04]  /*0390*/  @!P0 IADD3 R8, P2, P3, R19, R21, R4 ;  /* 0x0000001513088210 */ /* 0x000fc80007b5e004 */
[----:B------:R-:W-:Y:S01]  /*03a0*/  @!P0 IADD3.X R9, PT, PT, R17, R15, R5, P2, P3 ;  /* 0x0000000f11098210 */ /* 0x000fe200017e6405 */
[----:B---3--:R-:W-:-:S05]  /*03b0*/  @!P1 FADD R25, R20, 4 ;  /* 0x4080000014199421 */ /* 0x008fca0000000000 */
[----:B------:R1:W-:Y:S04]  /*03c0*/  @!P1 STG.E desc[UR10][R6.64], R25 ;  /* 0x0000001906009986 */ /* 0x0003e8000c10190a */
[----:B------:R-:W3:Y:S01]  /*03d0*/  @!P0 LDG.E R20, desc[UR10][R8.64] ;  /* 0x0000000a08148981 */ /* 0x000ee2000c1e1900 */
[C---:B------:R-:W-:Y:S01]  /*03e0*/  IADD3 R22, P1, PT, R13.reuse, R22, RZ ;  /* 0x000000160d167210 */ /* 0x040fe20007f3e0ff */
[----:B0-----:R-:W-:Y:S01]  /*03f0*/  IMAD.WIDE.U32 R10, R13, 0xc, R4 ;  /* 0x0000000c0d0a7825 */ /* 0x001fe200078e0004 */
[----:B------:R-:W-:-:S03]  /*0400*/  UMOV UR5, URZ ;  /* 0x000000ff00057c82 */ /* 0x000fc60008000000 */
[----:B------:R-:W-:Y:S01]  /*0410*/  IMAD.X R24, RZ, RZ, R24, P1 ;  /* 0x000000ffff187224 */ /* 0x000fe200008e0618 */
[----:B------:R-:W-:Y:S01]  /*0420*/  ISETP.GE.U32.AND P1, PT, R22, UR9, PT ;  /* 0x0000000916007c0c */ /* 0x000fe2000bf26070 */
[----:B------:R-:W-:-:S03]  /*0430*/  VIADD R26, R11, UR5 ;  /* 0x000000050b1a7c36 */ /* 0x000fc60008000000 */
[----:B------:R-:W-:-:S13]  /*0440*/  ISETP.GE.U32.AND.EX P1, PT, R24, RZ, PT, P1 ;  /* 0x000000ff1800720c */ /* 0x000fda0003f26110 */
[----:B------:R-:W-:-:S05]  /*0450*/  @!P1 IADD3 R10, P2, PT, R19, R10, RZ ;  /* 0x0000000a130a9210 */ /* 0x000fca0007f5e0ff */
[----:B------:R-:W-:Y:S02]  /*0460*/  @!P1 IMAD.X R11, R17, 0x1, R26, P2 ;  /* 0x00000001110b9824 */ /* 0x000fe400010e061a */
[----:B---3--:R-:W-:-:S05]  /*0470*/  @!P0 FADD R23, R20, 4 ;  /* 0x4080000014178421 */ /* 0x008fca0000000000 */
[----:B------:R0:W-:Y:S04]  /*0480*/  @!P0 STG.E desc[UR10][R8.64], R23 ;  /* 0x0000001708008986 */ /* 0x0001e8000c10190a */
[----:B------:R-:W3:Y:S01]  /*0490*/  @!P1 LDG.E R20, desc[UR10][R10.64] ;  /* 0x0000000a0a149981 */ /* 0x000ee2000c1e1900 */
[----:B------:R-:W-:-:S05]  /*04a0*/  IADD3 R26, P0, PT, R13, R22, RZ ;  /* 0x000000160d1a7210 */ /* 0x000fca0007f1e0ff */
[----:B------:R-:W-:Y:S01]  /*04b0*/  IMAD.X R24, RZ, RZ, R24, P0 ;  /* 0x000000ffff187224 */ /* 0x000fe200000e0618 */
[----:B------:R-:W-:-:S04]  /*04c0*/  ISETP.GE.U32.AND P0, PT, R26, UR9, PT ;  /* 0x000000091a007c0c */ /* 0x000fc8000bf06070 */
[----:B------:R-:W-:-:S13]  /*04d0*/  ISETP.GE.U32.AND.EX P0, PT, R24, RZ, PT, P0 ;  /* 0x000000ff1800720c */ /* 0x000fda0003f06100 */
[----:B-1----:R-:W-:-:S04]  /*04e0*/  @!P0 LEA R6, P2, R13, R4, 0x4 ;  /* 0x000000040d068211 */ /* 0x002fc800078420ff */
[----:B------:R-:W-:Y:S02]  /*04f0*/  @!P0 IADD3 R6, P3, PT, R19, R6, RZ ;  /* 0x0000000613068210 */ /* 0x000fe40007f7e0ff */
[----:B------:R-:W-:-:S05]  /*0500*/  @!P0 LEA.HI.X R22, R13, R5, RZ, 0x4, P2 ;  /* 0x000000050d168211 */ /* 0x000fca00010f24ff */
[----:B------:R-:W-:Y:S02]  /*0510*/  @!P0 IMAD.X R7, R17, 0x1, R22, P3 ;  /* 0x0000000111078824 */ /* 0x000fe400018e0616 */
[----:B---3--:R-:W-:-:S05]  /*0520*/  @!P1 FADD R25, R20, 4 ;  /* 0x4080000014199421 */ /* 0x008fca0000000000 */
[----:B------:R1:W-:Y:S04]  /*0530*/  @!P1 STG.E desc[UR10][R10.64], R25 ;  /* 0x000000190a009986 */ /* 0x0003e8000c10190a */
[----:B------:R-:W3:Y:S01]  /*0540*/  @!P0 LDG.E R20, desc[UR10][R6.64] ;  /* 0x0000000a06148981 */ /* 0x000ee2000c1e1900 */
[C---:B------:R-:W-:Y:S01]  /*0550*/  IADD3 R26, P1, PT, R13.reuse, R26, RZ ;  /* 0x0000001a0d1a7210 */ /* 0x040fe20007f3e0ff */
[----:B0-----:R-:W-:-:S04]  /*0560*/  IMAD.WIDE.U32 R8, R13, 0x14, R4 ;  /* 0x000000140d087825 */ /* 0x001fc800078e0004 */
        /* <DEDUP_REMOVED lines=13> */
[----:B-1----:R-:W-:-:S04]  /*0640*/  @!P0 IMAD.WIDE.U32 R10, R13, 0x18, R4 ;  /* 0x000000180d0a8825 */ /* 0x002fc800078e0004 */
[----:B------:R-:W-:Y:S01]  /*0650*/  @!P0 IMAD.MOV.U32 R22, RZ, RZ, RZ ;  /* 0x000000ffff168224 */ /* 0x000fe200078e00ff */
[----:B------:R-:W-:-:S04]  /*0660*/  @!P0 IADD3 R10, P2, PT, R19, R10, RZ ;  /* 0x0000000a130a8210 */ /* 0x000fc80007f5e0ff */
[----:B------:R-:W-:Y:S01]  /*0670*/  @!P0 IADD3.X R11, PT, PT, R17, R22, R11, P2, !PT ;  /* 0x00000016110b8210 */ /* 0x000fe200017fe40b */
[----:B---3--:R-:W-:-:S05]  /*0680*/  @!P1 FADD R25, R20, 4 ;  /* 0x4080000014199421 */ /* 0x008fca0000000000 */
[----:B------:R1:W-:Y:S04]  /*0690*/  @!P1 STG.E desc[UR10][R8.64], R25 ;  /* 0x0000001908009986 */ /* 0x0003e8000c10190a */
[----:B------:R-:W3:Y:S01]  /*06a0*/  @!P0 LDG.E R20, desc[UR10][R10.64] ;  /* 0x0000000a0a148981 */ /* 0x000ee2000c1e1900 */
[----:B0-----:R-:W-:-:S04]  /*06b0*/  IADD3 R6, P2, PT, R13, R26, RZ ;  /* 0x0000001a0d067210 */ /* 0x001fc80007f5e0ff */
[----:B------:R-:W-:Y:S01]  /*06c0*/  ISETP.GE.U32.AND P1, PT, R6, UR9, PT ;  /* 0x0000000906007c0c */ /* 0x000fe2000bf26070 */
[----:B------:R-:W-:-:S05]  /*06d0*/  IMAD.X R6, RZ, RZ, R24, P2 ;  /* 0x000000ffff067224 */ /* 0x000fca00010e0618 */
[----:B------:R-:W-:-:S13]  /*06e0*/  ISETP.GE.U32.AND.EX P1, PT, R6, RZ, PT, P1 ;  /* 0x000000ff0600720c */ /* 0x000fda0003f26110 */
[----:B------:R-:W-:-:S05]  /*06f0*/  @!P1 IADD3 R6, P2, PT, R19, R2, RZ ;  /* 0x0000000213069210 */ /* 0x000fca0007f5e0ff */
[----:B------:R-:W-:Y:S02]  /*0700*/  @!P1 IMAD.X R7, R17, 0x1, R14, P2 ;  /* 0x0000000111079824 */ /* 0x000fe400010e060e */
[----:B---3--:R-:W-:-:S05]  /*0710*/  @!P0 FADD R23, R20, 4 ;  /* 0x4080000014178421 */ /* 0x008fca0000000000 */
[----:B------:R0:W-:Y:S04]  /*0720*/  @!P0 STG.E desc[UR10][R10.64], R23 ;  /* 0x000000170a008986 */ /* 0x0001e8000c10190a */
[----:B------:R-:W1:Y:S01]  /*0730*/  @!P1 LDG.E R20, desc[UR10][R6.64] ;  /* 0x0000000a06149981 */ /* 0x000e62000c1e1900 */
[----:B------:R-:W-:Y:S01]  /*0740*/  UIADD3 UR6, UP0, UPT, UR6, -0x8, URZ ;  /* 0xfffffff806067890 */ /* 0x000fe2000ff1e0ff */
[----:B------:R-:W-:-:S03]  /*0750*/  IADD3 R18, P0, PT, R21, R18, RZ ;  /* 0x0000001215127210 */ /* 0x000fc60007f1e0ff */
[----:B--2---:R-:W-:Y:S02]  /*0760*/  UIADD3.X UR7, UPT, UPT, UR7, -0x1, URZ, UP0, !UPT ;  /* 0xffffffff07077890 */ /* 0x004fe400087fe4ff */
[----:B------:R-:W-:Y:S01]  /*0770*/  UISETP.NE.U32.AND UP0, UPT, UR6, URZ, UPT ;  /* 0x000000ff0600728c */ /* 0x000fe2000bf05070 */
[----:B------:R-:W-:-:S03]  /*0780*/  IMAD.X R16, R15, 0x1, R16, P0 ;  /* 0x000000010f107824 */ /* 0x000fc600000e0610 */
[----:B------:R-:W-:Y:S01]  /*0790*/  UISETP.NE.AND.EX UP0, UPT, UR7, URZ, UPT, UP0 ;  /* 0x000000ff0700728c */ /* 0x000fe2000bf05300 */
[----:B-1----:R-:W-:-:S05]  /*07a0*/  @!P1 FADD R9, R20, 4 ;  /* 0x4080000014099421 */ /* 0x002fca0000000000 */
[----:B------:R0:W-:Y:S01]  /*07b0*/  @!P1 STG.E desc[UR10][R6.64], R9 ;  /* 0x0000000906009986 */ /* 0x0001e2000c10190a */
[----:B------:R-:W-:-:S04]  /*07c0*/  LEA R19, P1, R13, R19, 0x5 ;  /* 0x000000130d137211 */ /* 0x000fc800078228ff */
[----:B------:R-:W-:Y:S01]  /*07d0*/  LEA.HI.X R17, R13, R17, RZ, 0x5, P1 ;  /* 0x000000110d117211 */ /* 0x000fe200008f2cff */
[----:B------:R-:W-:Y:S08]  /*07e0*/  BRA.U UP0, `(.L_x_1) ;  /* 0xfffffff900987547 */ /* 0x000ff0000b83ffff */
[----:B------:R-:W1:Y:S01]  /*07f0*/  LDCU UR6, c[0x0][0x394] ;  /* 0x00007280ff0677ac */ /* 0x000e620008000800 */
[----:B------:R-:W-:-:S05]  /*0800*/  UMOV UR5, UR8 ;  /* 0x0000000800057c82 */ /* 0x000fca0008000000 */
.L_x_0:
[----:B------:R-:W2:Y:S02]  /*0810*/  LDCU UR9, c[0x0][0x390] ;  /* 0x00007200ff0977ac */ /* 0x000ea40008000800 */
[----:B--2---:R-:W-:-:S04]  /*0820*/  ULOP3.LUT UR7, UR9, 0x7, URZ, 0xc0, !UPT ;  /* 0x0000000709077892 */ /* 0x004fc8000f8ec0ff */
[----:B------:R-:W-:-:S04]  /*0830*/  UISETP.NE.U32.AND UP0, UPT, UR7, URZ, UPT ;  /* 0x000000ff0700728c */ /* 0x000fc8000bf05070 */
[----:B------:R-:W-:-:S09]  /*0840*/  UISETP.NE.AND.EX UP0, UPT, URZ, URZ, UPT, UP0 ;  /* 0x000000ffff00728c */ /* 0x000fd2000bf05300 */
[----:B------:R-:W-:Y:S05]  /*0850*/  BRA.U !UP0, `(.L_x_2) ;  /* 0x0000000508b87547 */ /* 0x000fea000b800000 */
[----:B------:R-:W-:-:S04]  /*0860*/  UIADD3 UR7, UP0, UPT, UR7, -0x1, URZ ;  /* 0xffffffff07077890 */ /* 0x000fc8000ff1e0ff */
[----:B------:R-:W-:Y:S02]  /*0870*/  UIADD3.X UR12, UPT, UPT, URZ, -0x1, URZ, UP0, !UPT ;  /* 0xffffffffff0c7890 */ /* 0x000fe400087fe4ff */
[----:B------:R-:W-:-:S04]  /*0880*/  UISETP.GE.U32.AND UP0, UPT, UR7, 0x3, UPT ;  /* 0x000000030700788c */ /* 0x000fc8000bf06070 */
[----:B------:R-:W-:-:S09]  /*0890*/  UISETP.GE.U32.AND.EX UP0, UPT, UR12, URZ, UPT, UP0 ;  /* 0x000000ff0c00728c */ /* 0x000fd2000bf06100 */
[----:B------:R-:W-:Y:S05]  /*08a0*/  BRA.U !UP0, `(.L_x_3) ;  /* 0x0000000108c47547 */ /* 0x000fea000b800000 */
[----:B------:R-:W2:Y:S01]  /*08b0*/  LDCU UR7, c[0x0][0x388] ;  /* 0x00007100ff0777ac */ /* 0x000ea20008000800 */
[----:B0-----:R-:W-:Y:S02]  /*08c0*/  IMAD.MOV.U32 R6, RZ, RZ, R0 ;  /* 0x000000ffff067224 */ /* 0x001fe400078e0000 */
[----:B------:R-:W-:Y:S02]  /*08d0*/  IMAD.MOV.U32 R7, RZ, RZ, RZ ;  /* 0x000000ffff077224 */ /* 0x000fe400078e00ff */
[C---:B-1----:R-:W-:Y:S02]  /*08e0*/  IMAD R11, R13.reuse, UR6, RZ ;  /* 0x000000060d0b7c24 */ /* 0x042fe4000f8e02ff */
[----:B------:R-:W-:-:S04]  /*08f0*/  IMAD.WIDE.U32 R8, R13, UR5, R6 ;  /* 0x000000050d087c25 */ /* 0x000fc8000f8e0006 */
[----:B------:R-:W-:Y:S01]  /*0900*/  IMAD.IADD R11, R9, 0x1, R11 ;  /* 0x00000001090b7824 */ /* 0x000fe200078e020b */
[----:B--2---:R-:W-:-:S04]  /*0910*/  ISETP.GE.U32.AND P0, PT, R8, UR7, PT ;  /* 0x0000000708007c0c */ /* 0x004fc8000bf06070 */
[----:B------:R-:W-:-:S13]  /*0920*/  ISETP.GE.U32.AND.EX P0, PT, R11, RZ, PT, P0 ;  /* 0x000000ff0b00720c */ /* 0x000fda0003f06100 */
[----:B------:R-:W0:Y:S02]  /*0930*/  @!P0 LDC.64 R6, c[0x0][0x380] ;  /* 0x0000e000ff068b82 */ /* 0x000e240000000a00 */
[----:B0-----:R-:W-:-:S04]  /*0940*/  @!P0 LEA R6, P1, R8, R6, 0x2 ;  /* 0x0000000608068211 */ /* 0x001fc800078210ff */
[----:B------:R-:W-:-:S05]  /*0950*/  @!P0 LEA.HI.X R7, R8, R7, R11, 0x2, P1 ;  /* 0x0000000708078211 */ /* 0x000fca00008f140b */
[----:B------:R-:W2:Y:S01]  /*0960*/  @!P0 LDG.E R10, desc[UR10][R6.64] ;  /* 0x0000000a060a8981 */ /* 0x000ea2000c1e1900 */
[----:B------:R-:W-:-:S05]  /*0970*/  IADD3 R18, P1, PT, R13, R8, RZ ;  /* 0x000000080d127210 */ /* 0x000fca0007f3e0ff */
[----:B------:R-:W-:Y:S01]  /*0980*/  IMAD.X R11, RZ, RZ, R11, P1 ;  /* 0x000000ffff0b7224 */ /* 0x000fe200008e060b */
[----:B------:R-:W-:-:S04]  /*0990*/  ISETP.GE.U32.AND P1, PT, R18, UR7, PT ;  /* 0x0000000712007c0c */ /* 0x000fc8000bf26070 */
[----:B------:R-:W-:-:S13]  /*09a0*/  ISETP.GE.U32.AND.EX P1, PT, R11, RZ, PT, P1 ;  /* 0x000000ff0b00720c */ /* 0x000fda0003f26110 */
[----:B------:R-:W0:Y:S02]  /*09b0*/  @!P1 LDC.64 R8, c[0x0][0x380] ;  /* 0x0000e000ff089b82 */ /* 0x000e240000000a00 */
[----:B0-----:R-:W-:-:S04]  /*09c0*/  @!P1 LEA R8, P2, R18, R8, 0x2 ;  /* 0x0000000812089211 */ /* 0x001fc800078410ff */
[----:B------:R-:W-:Y:S01]  /*09d0*/  @!P1 LEA.HI.X R9, R18, R9, R11, 0x2, P2 ;  /* 0x0000000912099211 */ /* 0x000fe200010f140b */
[----:B--2---:R-:W-:-:S05]  /*09e0*/  @!P0 FADD R17, R10, 4 ;  /* 0x408000000a118421 */ /* 0x004fca0000000000 */
[----:B------:R0:W-:Y:S04]  /*09f0*/  @!P0 STG.E desc[UR10][R6.64], R17 ;  /* 0x0000001106008986 */ /* 0x0001e8000c10190a */
[----:B------:R-:W2:Y:S01]  /*0a00*/  @!P1 LDG.E R16, desc[UR10][R8.64] ;  /* 0x0000000a08109981 */ /* 0x000ea2000c1e1900 */
[----:B------:R-:W-:-:S05]  /*0a10*/  IADD3 R18, P0, PT, R13, R18, RZ ;  /* 0x000000120d127210 */ /* 0x000fca0007f1e0ff */
[----:B------:R-:W-:Y:S01]  /*0a20*/  IMAD.X R20, RZ, RZ, R11, P0 ;  /* 0x000000ffff147224 */ /* 0x000fe200000e060b */
[----:B------:R-:W-:-:S04]  /*0a30*/  ISETP.GE.U32.AND P0, PT, R18, UR7, PT ;  /* 0x0000000712007c0c */ /* 0x000fc8000bf06070 */
[----:B------:R-:W-:-:S13]  /*0a40*/  ISETP.GE.U32.AND.EX P0, PT, R20, RZ, PT, P0 ;  /* 0x000000ff1400720c */ /* 0x000fda0003f06100 */
[----:B------:R-:W1:Y:S02]  /*0a50*/  @!P0 LDC.64 R10, c[0x0][0x380] ;  /* 0x0000e000ff0a8b82 */ /* 0x000e640000000a00 */
[----:B-1----:R-:W-:-:S04]  /*0a60*/  @!P0 LEA R10, P2, R18, R10, 0x2 ;  /* 0x0000000a120a8211 */ /* 0x002fc800078410ff */
[----:B------:R-:W-:Y:S01]  /*0a70*/  @!P0 LEA.HI.X R11, R18, R11, R20, 0x2, P2 ;  /* 0x0000000b120b8211 */ /* 0x000fe200010f1414 */
[----:B--2---:R-:W-:-:S05]  /*0a80*/  @!P1 FADD R19, R16, 4 ;  /* 0x4080000010139421 */ /* 0x004fca0000000000 */
[----:B------:R1:W-:Y:S04]  /*0a90*/  @!P1 STG.E desc[UR10][R8.64], R19 ;  /* 0x0000001308009986 */ /* 0x0003e8000c10190a */
[----:B0-----:R-:W2:Y:S01]  /*0aa0*/  @!P0 LDG.E R6, desc[UR10][R10.64] ;  /* 0x0000000a0a068981 */ /* 0x001ea2000c1e1900 */
[----:B------:R-:W-:Y:S01]  /*0ab0*/  IADD3 R18, P1, PT, R13, R18, RZ ;  /* 0x000000120d127210 */ /* 0x000fe20007f3e0ff */
[----:B------:R-:W-:Y:S04]  /*0ac0*/  BSSY.RECONVERGENT B0, `(.L_x_4) ;  /* 0x000000d000007945 */ /* 0x000fe80003800200 */
[----:B------:R-:W-:Y:S01]  /*0ad0*/  IMAD.X R17, RZ, RZ, R20, P1 ;  /* 0x000000ffff117224 */ /* 0x000fe200008e0614 */
[----:B------:R-:W-:-:S04]  /*0ae0*/  ISETP.GE.U32.AND P1, PT, R18, UR7, PT ;  /* 0x0000000712007c0c */ /* 0x000fc8000bf26070 */
[----:B------:R-:W-:Y:S01]  /*0af0*/  ISETP.GE.U32.AND.EX P1, PT, R17, RZ, PT, P1 ;  /* 0x000000ff1100720c */ /* 0x000fe20003f26110 */
[----:B--2---:R-:W-:-:S05]  /*0b00*/  @!P0 FADD R7, R6, 4 ;  /* 0x4080000006078421 */ /* 0x004fca0000000000 */
[----:B------:R1:W-:Y:S07]  /*0b10*/  @!P0 STG.E desc[UR10][R10.64], R7 ;  /* 0x000000070a008986 */ /* 0x0003ee000c10190a */
[----:B------:R-:W-:Y:S05]  /*0b20*/  @P1 BRA `(.L_x_5) ;  /* 0x0000000000181947 */ /* 0x000fea0003800000 */
[----:B------:R-:W0:Y:S02]  /*0b30*/  LDCU.64 UR12, c[0x0][0x380] ;  /* 0x00007000ff0c77ac */ /* 0x000e240008000a00 */
[----:B0-----:R-:W-:-:S04]  /*0b40*/  LEA R6, P0, R18, UR12, 0x2 ;  /* 0x0000000c12067c11 */ /* 0x001fc8000f8010ff */
[----:B-1----:R-:W-:-:S05]  /*0b50*/  LEA.HI.X R7, R18, UR13, R17, 0x2, P0 ;  /* 0x0000000d12077c11 */ /* 0x002fca00080f1411 */
[----:B------:R-:W2:Y:S02]  /*0b60*/  LDG.E R8, desc[UR10][R6.64] ;  /* 0x0000000a06087981 */ /* 0x000ea4000c1e1900 */
[----:B--2---:R-:W-:-:S05]  /*0b70*/  FADD R9, R8, 4 ;  /* 0x4080000008097421 */ /* 0x004fca0000000000 */
[----:B------:R0:W-:Y:S02]  /*0b80*/  STG.E desc[UR10][R6.64], R9 ;  /* 0x0000000906007986 */ /* 0x0001e4000c10190a */
.L_x_5:
[----:B------:R-:W-:Y:S05]  /*0b90*/  BSYNC.RECONVERGENT B0 ;  /* 0x0000000000007941 */ /* 0x000fea0003800200 */
.L_x_4:
[----:B------:R-:W-:-:S04]  /*0ba0*/  UIADD3 UR5, UP0, UPT, UR5, 0x4, URZ ;  /* 0x0000000405057890 */ /* 0x000fc8000ff1e0ff */
[----:B------:R-:W-:-:S12]  /*0bb0*/  UIADD3.X UR6, UPT, UPT, URZ, UR6, URZ, UP0, !UPT ;  /* 0x00000006ff067290 */ /* 0x000fd800087fe4ff */
.L_x_3:
[----:B------:R-:W-:-:S04]  /*0bc0*/  ULOP3.LUT UR9, UR9, 0x3, URZ, 0xc0, !UPT ;  /* 0x0000000309097892 */ /* 0x000fc8000f8ec0ff */
[----:B------:R-:W-:-:S04]  /*0bd0*/  UISETP.NE.U32.AND UP0, UPT, UR9, URZ, UPT ;  /* 0x000000ff0900728c */ /* 0x000fc8000bf05070 */
[----:B------:R-:W-:-:S09]  /*0be0*/  UISETP.NE.AND.EX UP0, UPT, URZ, URZ, UPT, UP0 ;  /* 0x000000ffff00728c */ /* 0x000fd2000bf05300 */
[----:B------:R-:W-:Y:S05]  /*0bf0*/  BRA.U !UP0, `(.L_x_2) ;  /* 0x0000000108d07547 */ /* 0x000fea000b800000 */
[----:B------:R-:W-:-:S04]  /*0c00*/  UISETP.NE.U32.AND UP0, UPT, UR9, 0x1, UPT ;  /* 0x000000010900788c */ /* 0x000fc8000bf05070 */
[----:B------:R-:W-:-:S09]  /*0c10*/  UISETP.NE.AND.EX UP0, UPT, URZ, URZ, UPT, UP0 ;  /* 0x000000ffff00728c */ /* 0x000fd2000bf05300 */
[----:B------:R-:W-:Y:S05]  /*0c20*/  BRA.U !UP0, `(.L_x_6) ;  /* 0x0000000108747547 */ /* 0x000fea000b800000 */
[----:B------:R-:W2:Y:S01]  /*0c30*/  LDCU UR7, c[0x0][0x388] ;  /* 0x00007100ff0777ac */ /* 0x000ea20008000800 */
[----:B0-----:R-:W-:Y:S02]  /*0c40*/  IMAD.MOV.U32 R6, RZ, RZ, R0 ;  /* 0x000000ffff067224 */ /* 0x001fe400078e0000 */
[----:B-1----:R-:W-:Y:S02]  /*0c50*/  IMAD.MOV.U32 R7, RZ, RZ, RZ ;  /* 0x000000ffff077224 */ /* 0x002fe400078e00ff */
[----:B------:R-:W-:-:S04]  /*0c60*/  IMAD.WIDE.U32 R8, R13, UR5, R6 ;  /* 0x000000050d087c25 */ /* 0x000fc8000f8e0006 */
[----:B------:R-:W-:-:S04]  /*0c70*/  IMAD R7, R13, UR6, RZ ;  /* 0x000000060d077c24 */ /* 0x000fc8000f8e02ff */
[----:B------:R-:W-:Y:S01]  /*0c80*/  IMAD.IADD R10, R7, 0x1, R9 ;  /* 0x00000001070a7824 */ /* 0x000fe200078e0209 */
[----:B--2---:R-:W-:-:S04]  /*0c90*/  ISETP.GE.U32.AND P0, PT, R8, UR7, PT ;  /* 0x0000000708007c0c */ /* 0x004fc8000bf06070 */
[----:B------:R-:W-:-:S13]  /*0ca0*/  ISETP.GE.U32.AND.EX P0, PT, R10, RZ, PT, P0 ;  /* 0x000000ff0a00720c */ /* 0x000fda0003f06100 */
[----:B------:R-:W0:Y:S02]  /*0cb0*/  @!P0 LDC.64 R6, c[0x0][0x380] ;  /* 0x0000e000ff068b82 */ /* 0x000e240000000a00 */
[----:B0-----:R-:W-:-:S04]  /*0cc0*/  @!P0 LEA R6, P1, R8, R6, 0x2 ;  /* 0x0000000608068211 */ /* 0x001fc800078210ff */
[----:B------:R-:W-:-:S05]  /*0cd0*/  @!P0 LEA.HI.X R7, R8, R7, R10, 0x2, P1 ;  /* 0x0000000708078211 */ /* 0x000fca00008f140a */
[----:B------:R-:W2:Y:S01]  /*0ce0*/  @!P0 LDG.E R9, desc[UR10][R6.64] ;  /* 0x0000000a06098981 */ /* 0x000ea2000c1e1900 */
        /* <DEDUP_REMOVED lines=10> */
[----:B------:R-:W-:-:S05]  /*0d90*/  LEA.HI.X R7, R8, UR13, R11, 0x2, P0 ;  /* 0x0000000d08077c11 */ /* 0x000fca00080f140b */
[----:B------:R-:W2:Y:S02]  /*0da0*/  LDG.E R8, desc[UR10][R6.64] ;  /* 0x0000000a06087981 */ /* 0x000ea4000c1e1900 */
[----:B--2---:R-:W-:-:S05]  /*0db0*/  FADD R9, R8, 4 ;  /* 0x4080000008097421 */ /* 0x004fca0000000000 */
[----:B------:R1:W-:Y:S02]  /*0dc0*/  STG.E desc[UR10][R6.64], R9 ;  /* 0x0000000906007986 */ /* 0x0003e4000c10190a */
.L_x_8:
[----:B------:R-:W-:Y:S05]  /*0dd0*/  BSYNC.RECONVERGENT B0 ;  /* 0x0000000000007941 */ /* 0x000fea0003800200 */
.L_x_7:
[----:B------:R-:W-:-:S04]  /*0de0*/  UIADD3 UR5, UP0, UPT, UR5, 0x2, URZ ;  /* 0x0000000205057890 */ /* 0x000fc8000ff1e0ff */
[----:B------:R-:W-:-:S12]  /*0df0*/  UIADD3.X UR6, UPT, UPT, URZ, UR6, URZ, UP0, !UPT ;  /* 0x00000006ff067290 */ /* 0x000fd800087fe4ff */
.L_x_6:
[----:B------:R-:W2:Y:S02]  /*0e00*/  LDCU UR7, c[0x0][0x390] ;  /* 0x00007200ff0777ac */ /* 0x000ea40008000800 */
[----:B--2---:R-:W-:-:S09]  /*0e10*/  ULOP3.LUT UP0, URZ, UR7, 0x1, URZ, 0xc0, !UPT ;  /* 0x0000000107ff7892 */ /* 0x004fd2000f80c0ff */
[----:B------:R-:W-:Y:S05]  /*0e20*/  BRA.U !UP0, `(.L_x_2) ;  /* 0x0000000108447547 */ /* 0x000fea000b800000 */
[----:B------:R-:W2:Y:S01]  /*0e30*/  LDCU UR7, c[0x0][0x388] ;  /* 0x00007100ff0777ac */ /* 0x000ea20008000800 */
[----:B01----:R-:W-:Y:S01]  /*0e40*/  IMAD.MOV.U32 R6, RZ, RZ, R0 ;  /* 0x000000ffff067224 */ /* 0x003fe200078e0000 */
[----:B------:R-:W-:Y:S01]  /*0e50*/  BSSY.RECONVERGENT B0, `(.L_x_2) ;  /* 0x000000e000007945 */ /* 0x000fe20003800200 */
[----:B------:R-:W-:Y:S02]  /*0e60*/  IMAD.MOV.U32 R7, RZ, RZ, RZ ;  /* 0x000000ffff077224 */ /* 0x000fe400078e00ff */
[----:B------:R-:W-:-:S04]  /*0e70*/  IMAD.WIDE.U32 R8, R13, UR5, R6 ;  /* 0x000000050d087c25 */ /* 0x000fc8000f8e0006 */
[----:B------:R-:W-:-:S04]  /*0e80*/  IMAD R7, R13, UR6, RZ ;  /* 0x000000060d077c24 */ /* 0x000fc8000f8e02ff */
[----:B------:R-:W-:Y:S01]  /*0e90*/  IMAD.IADD R7, R9, 0x1, R7 ;  /* 0x0000000109077824 */ /* 0x000fe200078e0207 */
[----:B--2---:R-:W-:-:S04]  /*0ea0*/  ISETP.GE.U32.AND P0, PT, R8, UR7, PT ;  /* 0x0000000708007c0c */ /* 0x004fc8000bf06070 */
[----:B------:R-:W-:-:S13]  /*0eb0*/  ISETP.GE.U32.AND.EX P0, PT, R7, RZ, PT, P0 ;  /* 0x000000ff0700720c */ /* 0x000fda0003f06100 */
[----:B------:R-:W-:Y:S05]  /*0ec0*/  @P0 BRA `(.L_x_9) ;  /* 0x0000000000180947 */ /* 0x000fea0003800000 */
[----:B------:R-:W0:Y:S02]  /*0ed0*/  LDCU.64 UR6, c[0x0][0x380] ;  /* 0x00007000ff0677ac */ /* 0x000e240008000a00 */
[----:B0-----:R-:W-:-:S04]  /*0ee0*/  LEA R6, P0, R8, UR6, 0x2 ;  /* 0x0000000608067c11 */ /* 0x001fc8000f8010ff */
[----:B------:R-:W-:-:S05]  /*0ef0*/  LEA.HI.X R7, R8, UR7, R7, 0x2, P0 ;  /* 0x0000000708077c11 */ /* 0x000fca00080f1407 */
[----:B------:R-:W2:Y:S02]  /*0f00*/  LDG.E R8, desc[UR10][R6.64] ;  /* 0x0000000a06087981 */ /* 0x000ea4000c1e1900 */
[----:B--2---:R-:W-:-:S05]  /*0f10*/  FADD R9, R8, 4 ;  /* 0x4080000008097421 */ /* 0x004fca0000000000 */
[----:B------:R0:W-:Y:S02]  /*0f20*/  STG.E desc[UR10][R6.64], R9 ;  /* 0x0000000906007986 */ /* 0x0001e4000c10190a */
.L_x_9:
[----:B------:R-:W-:Y:S05]  /*0f30*/  BSYNC.RECONVERGENT B0 ;  /* 0x0000000000007941 */ /* 0x000fea0003800200 */
.L_x_2:
[----:B------:R-:W-:Y:S05]  /*0f40*/  BRA.U UP1, `(.L_x_10) ;  /* 0xfffffff101847547 */ /* 0x000fea000b83ffff */
[----:B01----:R-:W-:Y:S05]  /*0f50*/  EXIT ;  /* 0x000000000000794d */ /* 0x003fea0003800000 */
.L_x_11:
[----:B------:R-:W-:-:S00]  /*0f60*/  BRA `(.L_x_11) ;  /* 0xfffffffc00fc7947 */ /* 0x000fc0000383ffff */
[----:B------:R-:W-:-:S00]  /*0f70*/  NOP ;  /* 0x0000000000007918 */ /* 0x000fc00000000000 */
        /* <DEDUP_REMOVED lines=8> */
.L_x_12:


//--------------------- .nv.shared.reserved.0     --------------------------
	.section	.nv.shared.reserved.0,"aw",@nobits
	.weak		__nv_reservedSMEM_offset_0_alias
	.size		__nv_reservedSMEM_offset_0_alias, 0, 64
	.other		__nv_reservedSMEM_offset_0_alias,@"STO_CUDA_RESERVED_SHARED STV_DEFAULT"
__nv_reservedSMEM_offset_0_alias:
	.zero		0
	.zero		64


//--------------------- .nv.constant0._Z14kernel_loopingPfjm --------------------------
	.section	.nv.constant0._Z14kernel_loopingPfjm,"a",@progbits
	.sectionflags	@""
	.align	4
.nv.constant0._Z14kernel_loopingPfjm:
	.zero		920


//--------------------- SYMBOLS --------------------------

	.type		.nv.reservedSmem.offset0,@object
	.size		.nv.reservedSmem.offset0,0x4
